	.headerflags	@"EF_CUDA_TEXMODE_UNIFIED EF_CUDA_64BIT_ADDRESS EF_CUDA_ACCELERATORS EF_CUDA_SM90 EF_CUDA_VIRTUAL_SM(EF_CUDA_SM90)"
	.elftype	@"ET_EXEC"


//--------------------- .nv.info                  --------------------------
	.section	.nv.info,"",@"SHT_CUDA_INFO"
	.align	4


	//----- nvinfo : EIATTR_REGCOUNT
	.align		4
        /*0000*/ 	.byte	0x04, 0x2f
        /*0002*/ 	.short	(.L_3 - .L_2)
	.align		4
.L_2:
        /*0004*/ 	.word	index@(triton_poi_fused__native_batch_norm_legit_no_training_leaky_relu_4)
        /*0008*/ 	.word	0x00000028


	//----- nvinfo : EIATTR_MIN_STACK_SIZE
	.align		4
.L_3:
        /*000c*/ 	.byte	0x04, 0x12
        /*000e*/ 	.short	(.L_5 - .L_4)
	.align		4
.L_4:
        /*0010*/ 	.word	index@(triton_poi_fused__native_batch_norm_legit_no_training_leaky_relu_4)
        /*0014*/ 	.word	0x00000000


	//----- nvinfo : EIATTR_FRAME_SIZE
	.align		4
.L_5:
        /*0018*/ 	.byte	0x04, 0x11
        /*001a*/ 	.short	(.L_7 - .L_6)
	.align		4
.L_6:
        /*001c*/ 	.word	index@(triton_poi_fused__native_batch_norm_legit_no_training_leaky_relu_4)
        /*0020*/ 	.word	0x00000000


	//----- nvinfo : EIATTR_MIN_STACK_SIZE
	.align		4
.L_7:
        /*0024*/ 	.byte	0x04, 0x12
        /*0026*/ 	.short	(.L_9 - .L_8)
	.align		4
.L_8:
        /*0028*/ 	.word	index@(triton_poi_fused__native_batch_norm_legit_no_training_leaky_relu_4)
        /*002c*/ 	.word	0x00000000
.L_9:


//--------------------- .nv.info.triton_poi_fused__native_batch_norm_legit_no_training_leaky_relu_4 --------------------------
	.section	.nv.info.triton_poi_fused__native_batch_norm_legit_no_training_leaky_relu_4,"",@"SHT_CUDA_INFO"
	.sectionflags	@""
	.align	4


	//----- nvinfo : EIATTR_CUDA_API_VERSION
	.align		4
        /*0000*/ 	.byte	0x04, 0x37
        /*0002*/ 	.short	(.L_11 - .L_10)
.L_10:
        /*0004*/ 	.word	0x0000007c


	//----- nvinfo : EIATTR_KPARAM_INFO
	.align		4
.L_11:
        /*0008*/ 	.byte	0x04, 0x17
        /*000a*/ 	.short	(.L_13 - .L_12)
.L_12:
        /*000c*/ 	.word	0x00000000
        /*0010*/ 	.short	0x0007
        /*0012*/ 	.short	0x0034
        /*0014*/ 	.byte	0x00, 0xf0, 0x11, 0x00


	//----- nvinfo : EIATTR_KPARAM_INFO
	.align		4
.L_13:
        /*0018*/ 	.byte	0x04, 0x17
        /*001a*/ 	.short	(.L_15 - .L_14)
.L_14:
        /*001c*/ 	.word	0x00000000
        /*0020*/ 	.short	0x0006
        /*0022*/ 	.short	0x0030
        /*0024*/ 	.byte	0x00, 0xf0, 0x11, 0x00


	//----- nvinfo : EIATTR_KPARAM_INFO
	.align		4
.L_15:
        /*0028*/ 	.byte	0x04, 0x17
        /*002a*/ 	.short	(.L_17 - .L_16)
.L_16:
        /*002c*/ 	.word	0x00000000
        /*0030*/ 	.short	0x0005
        /*0032*/ 	.short	0x0028
        /*0034*/ 	.byte	0x00, 0xf4, 0x21, 0x00


	//----- nvinfo : EIATTR_KPARAM_INFO
	.align		4
.L_17:
        /*0038*/ 	.byte	0x04, 0x17
        /*003a*/ 	.short	(.L_19 - .L_18)
.L_18:
        /*003c*/ 	.word	0x00000000
        /*0040*/ 	.short	0x0004
        /*0042*/ 	.short	0x0020
        /*0044*/ 	.byte	0x00, 0xf4, 0x21, 0x00


	//----- nvinfo : EIATTR_KPARAM_INFO
	.align		4
.L_19:
        /*0048*/ 	.byte	0x04, 0x17
        /*004a*/ 	.short	(.L_21 - .L_20)
.L_20:
        /*004c*/ 	.word	0x00000000
        /*0050*/ 	.short	0x0003
        /*0052*/ 	.short	0x0018
        /*0054*/ 	.byte	0x00, 0xf4, 0x21, 0x00


	//----- nvinfo : EIATTR_KPARAM_INFO
	.align		4
.L_21:
        /*0058*/ 	.byte	0x04, 0x17
        /*005a*/ 	.short	(.L_23 - .L_22)
.L_22:
        /*005c*/ 	.word	0x00000000
        /*0060*/ 	.short	0x0002
        /*0062*/ 	.short	0x0010
        /*0064*/ 	.byte	0x00, 0xf4, 0x21, 0x00


	//----- nvinfo : EIATTR_KPARAM_INFO
	.align		4
.L_23:
        /*0068*/ 	.byte	0x04, 0x17
        /*006a*/ 	.short	(.L_25 - .L_24)
.L_24:
        /*006c*/ 	.word	0x00000000
        /*0070*/ 	.short	0x0001
        /*0072*/ 	.short	0x0008
        /*0074*/ 	.byte	0x00, 0xf4, 0x21, 0x00


	//----- nvinfo : EIATTR_KPARAM_INFO
	.align		4
.L_25:
        /*0078*/ 	.byte	0x04, 0x17
        /*007a*/ 	.short	(.L_27 - .L_26)
.L_26:
        /*007c*/ 	.word	0x00000000
        /*0080*/ 	.short	0x0000
        /*0082*/ 	.short	0x0000
        /*0084*/ 	.byte	0x00, 0xf4, 0x21, 0x00


	//----- nvinfo : EIATTR_SPARSE_MMA_MASK
	.align		4
.L_27:
        /*0088*/ 	.byte	0x03, 0x50
        /*008a*/ 	.short	0x0000


	//----- nvinfo : EIATTR_MAXREG_COUNT
	.align		4
        /*008c*/ 	.byte	0x03, 0x1b
        /*008e*/ 	.short	0x00ff


	//----- nvinfo : EIATTR_EXIT_INSTR_OFFSETS
	.align		4
        /*0090*/ 	.byte	0x04, 0x1c
        /*0092*/ 	.short	(.L_29 - .L_28)


	//   ....[0]....
.L_28:
        /*0094*/ 	.word	0x000010a0


	//   ....[1]....
        /*0098*/ 	.word	0x000010f0


	//----- nvinfo : EIATTR_REQNTID
	.align		4
.L_29:
        /*009c*/ 	.byte	0x04, 0x10
        /*009e*/ 	.short	(.L_31 - .L_30)
.L_30:
        /*00a0*/ 	.word	0x00000100
        /*00a4*/ 	.word	0x00000001
        /*00a8*/ 	.word	0x00000001


	//----- nvinfo : EIATTR_CBANK_PARAM_SIZE
	.align		4
.L_31:
        /*00ac*/ 	.byte	0x03, 0x19
        /*00ae*/ 	.short	0x0038


	//----- nvinfo : EIATTR_PARAM_CBANK
	.align		4
        /*00b0*/ 	.byte	0x04, 0x0a
        /*00b2*/ 	.short	(.L_33 - .L_32)
	.align		4
.L_32:
        /*00b4*/ 	.word	index@(.nv.constant0.triton_poi_fused__native_batch_norm_legit_no_training_leaky_relu_4)
        /*00b8*/ 	.short	0x0210
        /*00ba*/ 	.short	0x0038


	//----- nvinfo : EIATTR_SW_WAR
	.align		4
.L_33:
        /*00bc*/ 	.byte	0x04, 0x36
        /*00be*/ 	.short	(.L_35 - .L_34)
.L_34:
        /*00c0*/ 	.word	0x00000008
.L_35:


//--------------------- .nv.callgraph             --------------------------
	.section	.nv.callgraph,"",@"SHT_CUDA_CALLGRAPH"
	.align	4
	.sectionentsize	8
	.align		4
        /*0000*/ 	.word	0x00000000
	.align		4
        /*0004*/ 	.word	0xffffffff
	.align		4
        /*0008*/ 	.word	0x00000000
	.align		4
        /*000c*/ 	.word	0xfffffffe
	.align		4
        /*0010*/ 	.word	0x00000000
	.align		4
        /*0014*/ 	.word	0xfffffffd
	.align		4
        /*0018*/ 	.word	0x00000000
	.align		4
        /*001c*/ 	.word	0xfffffffc


//--------------------- .nv.constant4             --------------------------
	.section	.nv.constant4,"a",@progbits
	.align	8
	.align		8
.nv.constant4:
        /*0000*/ 	.dword	_$_str
	.align		8
        /*0008*/ 	.dword	_$_str_$_2


//--------------------- .text.triton_poi_fused__native_batch_norm_legit_no_training_leaky_relu_4 --------------------------
	.section	.text.triton_poi_fused__native_batch_norm_legit_no_training_leaky_relu_4,"ax",@progbits
	.sectionflags	@"SHF_BARRIERS=1"
	.align	128
        .global         triton_poi_fused__native_batch_norm_legit_no_training_leaky_relu_4
        .type           triton_poi_fused__native_batch_norm_legit_no_training_leaky_relu_4,@function
        .size           triton_poi_fused__native_batch_norm_legit_no_training_leaky_relu_4,(.L_x_1 - triton_poi_fused__native_batch_norm_legit_no_training_leaky_relu_4)
        .other          triton_poi_fused__native_batch_norm_legit_no_training_leaky_relu_4,@"STO_CUDA_ENTRY STV_DEFAULT"
triton_poi_fused__native_batch_norm_legit_no_training_leaky_relu_4:
.text.triton_poi_fused__native_batch_norm_legit_no_training_leaky_relu_4:
[----:B------:R-:W0:Y:S01]  /*0000*/  LDC R1, c[0x0][0x28] ;  /* 0x00000a00ff017b82 */ /* 0x000e220000000800 */
[----:B------:R-:W1:Y:S07]  /*0010*/  S2R R0, SR_TID.X ;  /* 0x0000000000007919 */ /* 0x000e6e0000002100 */
[----:B------:R-:W2:Y:S01]  /*0020*/  LDC.64 R28, c[0x0][0x210] ;  /* 0x00008400ff1c7b82 */ /* 0x000ea20000000a00 */
[----:B------:R-:W-:Y:S02]  /*0030*/  CS2R R4, SRZ ;  /* 0x0000000000047805 */ /* 0x000fe4000001ff00 */
[----:B------:R-:W-:Y:S01]  /*0040*/  CS2R R6, SRZ ;  /* 0x0000000000067805 */ /* 0x000fe2000001ff00 */
[----:B------:R-:W3:Y:S01]  /*0050*/  S2R R3, SR_CTAID.X ;  /* 0x0000000000037919 */ /* 0x000ee20000002500 */
[----:B------:R-:W-:Y:S01]  /*0060*/  CS2R R8, SRZ ;  /* 0x0000000000087805 */ /* 0x000fe2000001ff00 */
[----:B------:R-:W-:Y:S01]  /*0070*/  ULDC.64 UR6, c[0x0][0x208] ;  /* 0x0000820000067ab9 */ /* 0x000fe20000000a00 */
[----:B------:R-:W4:Y:S01]  /*0080*/  S2R R32, SR_CTAID.Y ;  /* 0x0000000000207919 */ /* 0x000f220000002600 */
[----:B------:R-:W5:Y:S08]  /*0090*/  LDC.64 R20, c[0x0][0x218] ;  /* 0x00008600ff147b82 */ /* 0x000f700000000a00 */
[----:B------:R-:W5:Y:S01]  /*00a0*/  LDC.64 R36, c[0x0][0x220] ;  /* 0x00008800ff247b82 */ /* 0x000f620000000a00 */
[----:B-1----:R-:W-:Y:S01]  /*00b0*/  IMAD.SHL.U32 R2, R0, 0x4, RZ ;  /* 0x0000000400027824 */ /* 0x002fe200078e00ff */
[----:B------:R-:W-:-:S02]  /*00c0*/  SHF.R.U32.HI R22, RZ, 0x4, R0 ;  /* 0x00000004ff167819 */ /* 0x000fc40000011600 */
[----:B---3--:R-:W-:Y:S02]  /*00d0*/  SHF.L.U32 R3, R3, 0x6, RZ ;  /* 0x0000000603037819 */ /* 0x008fe400000006ff */
[----:B------:R-:W-:Y:S02]  /*00e0*/  SGXT.U32 R22, R22, 0x4 ;  /* 0x000000041616781a */ /* 0x000fe40000000000 */
[----:B----4-:R-:W-:Y:S02]  /*00f0*/  SHF.L.U32 R33, R32, 0x6, RZ ;  /* 0x0000000620217819 */ /* 0x010fe400000006ff */
[----:B------:R-:W-:Y:S02]  /*0100*/  LOP3.LUT R35, R3, 0x3c, R2, 0xf8, !PT ;  /* 0x0000003c03237812 */ /* 0x000fe400078ef802 */
[----:B------:R-:W-:Y:S02]  /*0110*/  LOP3.LUT R10, R33, R22, RZ, 0xfc, !PT ;  /* 0x00000016210a7212 */ /* 0x000fe400078efcff */
[----:B------:R-:W-:-:S02]  /*0120*/  ISETP.GE.AND P3, PT, R35, 0x40, PT ;  /* 0x000000402300780c */ /* 0x000fc40003f66270 */
[----:B------:R-:W-:Y:S01]  /*0130*/  LOP3.LUT R12, R33, 0x10, R22, 0xfe, !PT ;  /* 0x00000010210c7812 */ /* 0x000fe200078efe16 */
[----:B------:R-:W-:Y:S01]  /*0140*/  IMAD R19, R10, 0x40, R35 ;  /* 0x000000400a137824 */ /* 0x000fe200078e0223 */
[----:B------:R-:W-:Y:S02]  /*0150*/  LOP3.LUT R16, R33, 0x20, R22, 0xfe, !PT ;  /* 0x0000002021107812 */ /* 0x000fe400078efe16 */
[----:B------:R-:W-:Y:S02]  /*0160*/  CS2R R10, SRZ ;  /* 0x00000000000a7805 */ /* 0x000fe4000001ff00 */
[----:B------:R-:W-:Y:S01]  /*0170*/  LEA R25, R12, R35, 0x6 ;  /* 0x000000230c197211 */ /* 0x000fe200078e30ff */
[----:B--2---:R-:W-:-:S04]  /*0180*/  IMAD.WIDE R18, R19, 0x4, R28 ;  /* 0x0000000413127825 */ /* 0x004fc800078e021c */
[----:B------:R-:W-:Y:S01]  /*0190*/  IMAD.WIDE R24, R25, 0x4, R28 ;  /* 0x0000000419187825 */ /* 0x000fe200078e021c */
[----:B------:R-:W-:Y:S01]  /*01a0*/  LOP3.LUT R30, R33, 0x30, R22, 0xfe, !PT ;  /* 0x00000030211e7812 */ /* 0x000fe200078efe16 */
[----:B------:R1:W2:Y:S02]  /*01b0*/  @!P3 LDG.E.EL.128 R4, desc[UR6][R18.64] ;  /* 0x000000061204b981 */ /* 0x0002a4000c2e1d00 */
[----:B------:R-:W-:Y:S01]  /*01c0*/  IMAD R23, R16, 0x40, R35 ;  /* 0x0000004010177824 */ /* 0x000fe200078e0223 */
[----:B------:R-:W-:Y:S01]  /*01d0*/  CS2R R12, SRZ ;  /* 0x00000000000c7805 */ /* 0x000fe2000001ff00 */
[----:B------:R3:W4:Y:S01]  /*01e0*/  @!P3 LDG.E.EL.128 R8, desc[UR6][R24.64] ;  /* 0x000000061808b981 */ /* 0x000722000c2e1d00 */
[----:B------:R-:W-:Y:S02]  /*01f0*/  CS2R R14, SRZ ;  /* 0x00000000000e7805 */ /* 0x000fe4000001ff00 */
[----:B------:R-:W-:Y:S01]  /*0200*/  CS2R R16, SRZ ;  /* 0x0000000000107805 */ /* 0x000fe2000001ff00 */
[----:B-----5:R-:W-:Y:S01]  /*0210*/  IMAD.WIDE R26, R35, 0x4, R20 ;  /* 0x00000004231a7825 */ /* 0x020fe200078e0214 */
[----:B-1----:R-:W-:-:S02]  /*0220*/  CS2R R18, SRZ ;  /* 0x0000000000127805 */ /* 0x002fc4000001ff00 */
[----:B------:R-:W-:Y:S01]  /*0230*/  LEA R31, R30, R35, 0x6 ;  /* 0x000000231e1f7211 */ /* 0x000fe200078e30ff */
[----:B---3--:R-:W-:Y:S01]  /*0240*/  IMAD.WIDE R24, R23, 0x4, R28 ;  /* 0x0000000417187825 */ /* 0x008fe200078e021c */
[----:B------:R-:W-:Y:S02]  /*0250*/  CS2R R20, SRZ ;  /* 0x0000000000147805 */ /* 0x000fe4000001ff00 */
[----:B------:R-:W-:Y:S01]  /*0260*/  CS2R R22, SRZ ;  /* 0x0000000000167805 */ /* 0x000fe2000001ff00 */
[----:B------:R1:W2:Y:S01]  /*0270*/  @!P3 LDG.E.EL.128 R16, desc[UR6][R26.64] ;  /* 0x000000061a10b981 */ /* 0x0002a2000c2e1d00 */
[----:B0-----:R-:W-:-:S03]  /*0280*/  IMAD.WIDE R36, R35, 0x4, R36 ;  /* 0x0000000423247825 */ /* 0x001fc600078e0224 */
[----:B------:R0:W3:Y:S01]  /*0290*/  @!P3 LDG.E.EL.128 R12, desc[UR6][R24.64] ;  /* 0x00000006180cb981 */ /* 0x0000e2000c2e1d00 */
[----:B------:R-:W-:Y:S02]  /*02a0*/  IMAD.WIDE R28, R31, 0x4, R28 ;  /* 0x000000041f1c7825 */ /* 0x000fe400078e021c */
[----:B------:R-:W5:Y:S01]  /*02b0*/  LDC.64 R30, c[0x0][0x228] ;  /* 0x00008a00ff1e7b82 */ /* 0x000f620000000a00 */
[----:B------:R-:W3:Y:S01]  /*02c0*/  @!P3 LDG.E.EL.128 R20, desc[UR6][R36.64] ;  /* 0x000000062414b981 */ /* 0x000ee2000c2e1d00 */
[----:B-1----:R-:W-:Y:S02]  /*02d0*/  CS2R R26, SRZ ;  /* 0x00000000001a7805 */ /* 0x002fe4000001ff00 */
[----:B0-----:R-:W-:-:S06]  /*02e0*/  CS2R R24, SRZ ;  /* 0x0000000000187805 */ /* 0x001fcc000001ff00 */
[----:B------:R0:W3:Y:S02]  /*02f0*/  @!P3 LDG.E.EL.128 R24, desc[UR6][R28.64] ;  /* 0x000000061c18b981 */ /* 0x0000e4000c2e1d00 */
[----:B0-----:R-:W-:Y:S01]  /*0300*/  CS2R R28, SRZ ;  /* 0x00000000001c7805 */ /* 0x001fe2000001ff00 */
[----:B-----5:R-:W-:Y:S01]  /*0310*/  IMAD.WIDE R36, R35, 0x4, R30 ;  /* 0x0000000423247825 */ /* 0x020fe200078e021e */
[----:B------:R-:W-:-:S06]  /*0320*/  CS2R R30, SRZ ;  /* 0x00000000001e7805 */ /* 0x000fcc000001ff00 */
[----:B------:R0:W5:Y:S01]  /*0330*/  @!P3 LDG.E.EL.128 R28, desc[UR6][R36.64] ;  /* 0x00000006241cb981 */ /* 0x000162000c2e1d00 */
[C---:B--2---:R-:W-:Y:S01]  /*0340*/  FADD R4, -R16.reuse, R4 ;  /* 0x0000000410047221 */ /* 0x044fe20000000100 */
[C---:B----4-:R-:W-:Y:S01]  /*0350*/  FADD R8, -R16.reuse, R8 ;  /* 0x0000000810087221 */ /* 0x050fe20000000100 */
[----:B---3--:R-:W-:Y:S01]  /*0360*/  FADD R12, -R16, R12 ;  /* 0x0000000c100c7221 */ /* 0x008fe20000000100 */
[----:B------:R-:W-:Y:S01]  /*0370*/  FADD R34, R20, 9.9999997473787516356e-06 ;  /* 0x3727c5ac14227421 */ /* 0x000fe20000000000 */
[----:B------:R-:W-:Y:S01]  /*0380*/  FADD R20, R21, 9.9999997473787516356e-06 ;  /* 0x3727c5ac15147421 */ /* 0x000fe20000000000 */
[----:B------:R-:W-:Y:S02]  /*0390*/  FADD R24, -R16, R24 ;  /* 0x0000001810187221 */ /* 0x000fe40000000100 */
[----:B------:R-:W1:Y:S08]  /*03a0*/  MUFU.SQRT R16, R34 ;  /* 0x0000002200107308 */ /* 0x000e700000002000 */
[----:B------:R-:W2:Y:S01]  /*03b0*/  MUFU.SQRT R20, R20 ;  /* 0x0000001400147308 */ /* 0x000ea20000002000 */
[----:B-1----:R-:W-:-:S02]  /*03c0*/  FSETP.GT.AND P0, PT, R16, 8.50705917302346158658e+37, PT ;  /* 0x7e8000001000780b */ /* 0x002fc40003f04000 */
[----:B------:R-:W-:Y:S01]  /*03d0*/  FSETP.GEU.AND P4, PT, R16, 1.175494350822287508e-38, PT ;  /* 0x008000001000780b */ /* 0x000fe20003f8e000 */
[----:B------:R-:W-:Y:S01]  /*03e0*/  FADD R22, R22, 9.9999997473787516356e-06 ;  /* 0x3727c5ac16167421 */ /* 0x000fe20000000000 */
[C---:B--2---:R-:W-:Y:S02]  /*03f0*/  FSETP.GT.AND P1, PT, R20.reuse, 8.50705917302346158658e+37, PT ;  /* 0x7e8000001400780b */ /* 0x044fe40003f24000 */
[----:B------:R-:W-:-:S07]  /*0400*/  FSETP.GEU.AND P5, PT, R20, 1.175494350822287508e-38, PT ;  /* 0x008000001400780b */ /* 0x000fce0003fae000 */
[----:B------:R-:W-:Y:S01]  /*0410*/  @P0 FMUL R16, R16, 0.25 ;  /* 0x3e80000010100820 */ /* 0x000fe20000400000 */
[C---:B------:R-:W-:Y:S01]  /*0420*/  FADD R5, -R17.reuse, R5 ;  /* 0x0000000511057221 */ /* 0x040fe20000000100 */
[C---:B------:R-:W-:Y:S02]  /*0430*/  FADD R9, -R17.reuse, R9 ;  /* 0x0000000911097221 */ /* 0x040fe40000000100 */
[----:B------:R-:W-:Y:S01]  /*0440*/  @!P4 FMUL R16, R16, 16777216 ;  /* 0x4b8000001010c820 */ /* 0x000fe20000400000 */
[C---:B------:R-:W-:Y:S01]  /*0450*/  FADD R13, -R17.reuse, R13 ;  /* 0x0000000d110d7221 */ /* 0x040fe20000000100 */
[----:B------:R-:W-:Y:S01]  /*0460*/  FADD R25, -R17, R25 ;  /* 0x0000001911197221 */ /* 0x000fe20000000100 */
[----:B------:R-:W1:Y:S01]  /*0470*/  MUFU.SQRT R21, R22 ;  /* 0x0000001600157308 */ /* 0x000e620000002000 */
[C---:B------:R-:W-:Y:S01]  /*0480*/  FADD R17, -R18.reuse, R6 ;  /* 0x0000000612117221 */ /* 0x040fe20000000100 */
[C---:B------:R-:W-:Y:S01]  /*0490*/  FADD R10, -R18.reuse, R10 ;  /* 0x0000000a120a7221 */ /* 0x040fe20000000100 */
[C---:B------:R-:W-:Y:S01]  /*04a0*/  FADD R14, -R18.reuse, R14 ;  /* 0x0000000e120e7221 */ /* 0x040fe20000000100 */
[----:B------:R-:W-:Y:S01]  /*04b0*/  FADD R26, -R18, R26 ;  /* 0x0000001a121a7221 */ /* 0x000fe20000000100 */
[C---:B------:R-:W-:Y:S01]  /*04c0*/  FADD R18, -R19.reuse, R7 ;  /* 0x0000000713127221 */ /* 0x040fe20000000100 */
[C---:B------:R-:W-:Y:S01]  /*04d0*/  FADD R11, -R19.reuse, R11 ;  /* 0x0000000b130b7221 */ /* 0x040fe20000000100 */
[C---:B------:R-:W-:Y:S01]  /*04e0*/  FADD R15, -R19.reuse, R15 ;  /* 0x0000000f130f7221 */ /* 0x040fe20000000100 */
[----:B------:R-:W-:Y:S01]  /*04f0*/  FADD R27, -R19, R27 ;  /* 0x0000001b131b7221 */ /* 0x000fe20000000100 */
[----:B------:R-:W2:Y:S01]  /*0500*/  MUFU.RCP R34, R16 ;  /* 0x0000001000227308 */ /* 0x000ea20000001000 */
[----:B------:R-:W-:-:S02]  /*0510*/  IMAD.MOV.U32 R19, RZ, RZ, 0x3e800000 ;  /* 0x3e800000ff137424 */ /* 0x000fc400078e00ff */
[----:B------:R-:W-:-:S03]  /*0520*/  @P1 FMUL R20, R20, 0.25 ;  /* 0x3e80000014141820 */ /* 0x000fc60000400000 */
[----:B------:R-:W-:Y:S01]  /*0530*/  FSEL R7, R19, 1, P0 ;  /* 0x3f80000013077808 */ /* 0x000fe20000000000 */
[----:B------:R-:W-:Y:S01]  /*0540*/  @!P5 FMUL R20, R20, 16777216 ;  /* 0x4b8000001414d820 */ /* 0x000fe20000400000 */
[----:B-1----:R-:W-:-:S03]  /*0550*/  FSETP.GT.AND P2, PT, R21, 8.50705917302346158658e+37, PT ;  /* 0x7e8000001500780b */ /* 0x002fc60003f44000 */
[----:B0-----:R-:W0:Y:S01]  /*0560*/  MUFU.RCP R36, R20 ;  /* 0x0000001400247308 */ /* 0x001e220000001000 */
[----:B------:R-:W-:Y:S01]  /*0570*/  @!P4 FMUL R7, R7, 16777216 ;  /* 0x4b8000000707c820 */ /* 0x000fe20000400000 */
[----:B------:R-:W-:-:S03]  /*0580*/  FSETP.GEU.AND P0, PT, R21, 1.175494350822287508e-38, PT ;  /* 0x008000001500780b */ /* 0x000fc60003f0e000 */
[----:B--2---:R-:W-:Y:S01]  /*0590*/  FMUL R34, R34, R7 ;  /* 0x0000000722227220 */ /* 0x004fe20000400000 */
[----:B------:R-:W-:-:S05]  /*05a0*/  FSEL R7, R19, 1, P1 ;  /* 0x3f80000013077808 */ /* 0x000fca0000800000 */
[----:B------:R-:W-:Y:S01]  /*05b0*/  @!P5 FMUL R7, R7, 16777216 ;  /* 0x4b8000000707d820 */ /* 0x000fe20000400000 */
[----:B------:R-:W-:-:S03]  /*05c0*/  @P2 FMUL R21, R21, 0.25 ;  /* 0x3e80000015152820 */ /* 0x000fc60000400000 */
[----:B0-----:R-:W-:Y:S02]  /*05d0*/  FMUL R36, R36, R7 ;  /* 0x0000000724247220 */ /* 0x001fe40000400000 */
[----:B------:R-:W0:Y:S01]  /*05e0*/  LDC.64 R6, c[0x0][0x230] ;  /* 0x00008c00ff067b82 */ /* 0x000e220000000a00 */
[----:B------:R-:W-:-:S04]  /*05f0*/  @!P0 FMUL R21, R21, 16777216 ;  /* 0x4b80000015158820 */ /* 0x000fc80000400000 */
[----:B------:R1:W2:Y:S01]  /*0600*/  MUFU.RCP R37, R21 ;  /* 0x0000001500257308 */ /* 0x0002a20000001000 */
[----:B------:R-:W-:Y:S01]  /*0610*/  FSEL R16, R19, 1, P2 ;  /* 0x3f80000013107808 */ /* 0x000fe20001000000 */
[----:B------:R-:W-:-:S04]  /*0620*/  FMUL R20, R36, R13 ;  /* 0x0000000d24147220 */ /* 0x000fc80000400000 */
[----:B------:R-:W-:Y:S01]  /*0630*/  @!P0 FMUL R16, R16, 16777216 ;  /* 0x4b80000010108820 */ /* 0x000fe20000400000 */
[----:B------:R-:W-:Y:S01]  /*0640*/  FMUL R22, R36, R9 ;  /* 0x0000000924167220 */ /* 0x000fe20000400000 */
[C---:B------:R-:W-:Y:S01]  /*0650*/  FMUL R9, R34.reuse, R24 ;  /* 0x0000001822097220 */ /* 0x040fe20000400000 */
[C---:B------:R-:W-:Y:S01]  /*0660*/  FMUL R13, R34.reuse, R12 ;  /* 0x0000000c220d7220 */ /* 0x040fe20000400000 */
[C---:B-1----:R-:W-:Y:S01]  /*0670*/  FMUL R21, R34.reuse, R8 ;  /* 0x0000000822157220 */ /* 0x042fe20000400000 */
[----:B------:R-:W-:Y:S01]  /*0680*/  FMUL R34, R34, R4 ;  /* 0x0000000422227220 */ /* 0x000fe20000400000 */
[----:B--2---:R-:W-:Y:S01]  /*0690*/  FMUL R37, R37, R16 ;  /* 0x0000001025257220 */ /* 0x004fe20000400000 */
[C---:B------:R-:W-:Y:S01]  /*06a0*/  FMUL R16, R36.reuse, R25 ;  /* 0x0000001924107220 */ /* 0x040fe20000400000 */
[----:B------:R-:W-:Y:S01]  /*06b0*/  FMUL R36, R36, R5 ;  /* 0x0000000524247220 */ /* 0x000fe20000400000 */
[----:B------:R-:W-:Y:S01]  /*06c0*/  CS2R R4, SRZ ;  /* 0x0000000000047805 */ /* 0x000fe2000001ff00 */
[----:B0-----:R-:W-:Y:S01]  /*06d0*/  IMAD.WIDE R24, R35, 0x4, R6 ;  /* 0x0000000423187825 */ /* 0x001fe200078e0206 */
[----:B------:R-:W-:-:S06]  /*06e0*/  CS2R R6, SRZ ;  /* 0x0000000000067805 */ /* 0x000fcc000001ff00 */
[----:B------:R0:W5:Y:S01]  /*06f0*/  @!P3 LDG.E.EL.128 R4, desc[UR6][R24.64] ;  /* 0x000000061804b981 */ /* 0x000162000c2e1d00 */
[----:B------:R-:W-:-:S04]  /*0700*/  FADD R23, R23, 9.9999997473787516356e-06 ;  /* 0x3727c5ac17177421 */ /* 0x000fc80000000000 */
[----:B------:R-:W1:Y:S01]  /*0710*/  MUFU.SQRT R12, R23 ;  /* 0x00000017000c7308 */ /* 0x000e620000002000 */
[----:B------:R-:W2:Y:S01]  /*0720*/  S2R R8, SR_TID.X ;  /* 0x0000000000087919 */ /* 0x000ea20000002100 */
[----:B------:R-:W3:Y:S01]  /*0730*/  S2UR UR5, SR_CgaCtaId ;  /* 0x00000000000579c3 */ /* 0x000ee20000008800 */
[C---:B-1----:R-:W-:Y:S02]  /*0740*/  FSETP.GT.AND P0, PT, R12.reuse, 8.50705917302346158658e+37, PT ;  /* 0x7e8000000c00780b */ /* 0x042fe40003f04000 */
[----:B------:R-:W-:-:S11]  /*0750*/  FSETP.GEU.AND P1, PT, R12, 1.175494350822287508e-38, PT ;  /* 0x008000000c00780b */ /* 0x000fd60003f2e000 */
[----:B------:R-:W-:-:S04]  /*0760*/  @P0 FMUL R12, R12, 0.25 ;  /* 0x3e8000000c0c0820 */ /* 0x000fc80000400000 */
[----:B------:R-:W-:Y:S01]  /*0770*/  @!P1 FMUL R12, R12, 16777216 ;  /* 0x4b8000000c0c9820 */ /* 0x000fe20000400000 */
[----:B--2---:R-:W-:Y:S01]  /*0780*/  SHF.R.U32.HI R23, RZ, 0x4, R8 ;  /* 0x00000004ff177819 */ /* 0x004fe20000011608 */
[----:B------:R-:W-:-:S04]  /*0790*/  UMOV UR4, 0x400 ;  /* 0x0000040000047882 */ /* 0x000fc80000000000 */
[----:B------:R-:W1:Y:S01]  /*07a0*/  MUFU.RCP R12, R12 ;  /* 0x0000000c000c7308 */ /* 0x000e620000001000 */
[----:B---3--:R-:W-:Y:S01]  /*07b0*/  UPRMT UR4, UR5, 0x654, UR4 ;  /* 0x0000065405047896 */ /* 0x008fe20008000004 */
[----:B------:R-:W-:Y:S02]  /*07c0*/  SGXT.U32 R23, R23, 0x4 ;  /* 0x000000041717781a */ /* 0x000fe40000000000 */
[----:B0-----:R-:W-:-:S05]  /*07d0*/  FSEL R25, R19, 1, P0 ;  /* 0x3f80000013197808 */ /* 0x001fca0000000000 */
[----:B------:R-:W-:-:S04]  /*07e0*/  @!P1 FMUL R25, R25, 16777216 ;  /* 0x4b80000019199820 */ /* 0x000fc80000400000 */
[----:B-1----:R-:W-:-:S04]  /*07f0*/  FMUL R12, R12, R25 ;  /* 0x000000190c0c7220 */ /* 0x002fc80000400000 */
[----:B------:R-:W-:Y:S01]  /*0800*/  FMUL R18, R12, R18 ;  /* 0x000000120c127220 */ /* 0x000fe20000400000 */
[C---:B------:R-:W-:Y:S01]  /*0810*/  FMUL R17, R37.reuse, R17 ;  /* 0x0000001125117220 */ /* 0x040fe20000400000 */
[----:B------:R-:W-:Y:S01]  /*0820*/  FMUL R25, R37, R26 ;  /* 0x0000001a25197220 */ /* 0x000fe20000400000 */
[----:B------:R-:W-:Y:S01]  /*0830*/  LOP3.LUT R2, R33, 0x3c, R2, 0xf8, !PT ;  /* 0x0000003c21027812 */ /* 0x000fe200078ef802 */
[-CC-:B-----5:R-:W-:Y:S01]  /*0840*/  FFMA R34, R34, R28.reuse, R4.reuse ;  /* 0x0000001c22227223 */ /* 0x1a0fe20000000004 */
[-CC-:B------:R-:W-:Y:S01]  /*0850*/  FFMA R21, R21, R28.reuse, R4.reuse ;  /* 0x0000001c15157223 */ /* 0x180fe20000000004 */
[-CC-:B------:R-:W-:Y:S01]  /*0860*/  FFMA R13, R13, R28.reuse, R4.reuse ;  /* 0x0000001c0d0d7223 */ /* 0x180fe20000000004 */
[----:B------:R-:W-:Y:S01]  /*0870*/  FFMA R4, R9, R28, R4 ;  /* 0x0000001c09047223 */ /* 0x000fe20000000004 */
[----:B------:R-:W-:Y:S01]  /*0880*/  SHF.L.U32 R9, R8, 0x8, RZ ;  /* 0x0000000808097819 */ /* 0x000fe200000006ff */
[-CC-:B------:R-:W-:Y:S01]  /*0890*/  FFMA R36, R36, R29.reuse, R5.reuse ;  /* 0x0000001d24247223 */ /* 0x180fe20000000005 */
[----:B------:R-:W-:-:S02]  /*08a0*/  FFMA R22, R22, R29, R5 ;  /* 0x0000001d16167223 */ /* 0x000fc40000000005 */
[----:B------:R-:W-:Y:S01]  /*08b0*/  LOP3.LUT R24, R9, 0xf00, RZ, 0xc0, !PT ;  /* 0x00000f0009187812 */ /* 0x000fe200078ec0ff */
[-CC-:B------:R-:W-:Y:S01]  /*08c0*/  FFMA R20, R20, R29.reuse, R5.reuse ;  /* 0x0000001d14147223 */ /* 0x180fe20000000005 */
[----:B------:R-:W-:Y:S02]  /*08d0*/  FFMA R5, R16, R29, R5 ;  /* 0x0000001d10057223 */ /* 0x000fe40000000005 */
[C---:B------:R-:W-:Y:S02]  /*08e0*/  LOP3.LUT R16, R24.reuse, R23, RZ, 0xfc, !PT ;  /* 0x0000001718107212 */ /* 0x040fe400078efcff */
[C---:B------:R-:W-:Y:S02]  /*08f0*/  LOP3.LUT R28, R24.reuse, 0x40, RZ, 0xfc, !PT ;  /* 0x00000040181c7812 */ /* 0x040fe400078efcff */
[C---:B------:R-:W-:Y:S02]  /*0900*/  LOP3.LUT R9, R24.reuse, 0x80, RZ, 0xfc, !PT ;  /* 0x0000008018097812 */ /* 0x040fe400078efcff */
[----:B------:R-:W-:-:S02]  /*0910*/  LEA.HI R23, R24, UR4, RZ, 0x1e ;  /* 0x0000000418177c11 */ /* 0x000fc4000f8ff0ff */
[----:B------:R-:W-:Y:S02]  /*0920*/  LOP3.LUT R24, R24, 0xc0, RZ, 0xfc, !PT ;  /* 0x000000c018187812 */ /* 0x000fe400078efcff */
[----:B------:R-:W-:Y:S02]  /*0930*/  LEA.HI R19, R28, UR4, RZ, 0x1e ;  /* 0x000000041c137c11 */ /* 0x000fe4000f8ff0ff */
[----:B------:R-:W-:Y:S02]  /*0940*/  LEA.HI R29, R9, UR4, RZ, 0x1e ;  /* 0x00000004091d7c11 */ /* 0x000fe4000f8ff0ff */
[----:B------:R-:W-:Y:S02]  /*0950*/  LEA.HI R35, R24, UR4, RZ, 0x1e ;  /* 0x0000000418237c11 */ /* 0x000fe4000f8ff0ff */
[----:B------:R-:W-:Y:S01]  /*0960*/  FSETP.GT.AND P1, PT, R36, RZ, PT ;  /* 0x000000ff2400720b */ /* 0x000fe20003f24000 */
[C---:B------:R-:W-:Y:S01]  /*0970*/  IMAD R23, R16.reuse, 0x4, R23 ;  /* 0x0000000410177824 */ /* 0x040fe200078e0217 */
[C---:B------:R-:W-:Y:S01]  /*0980*/  LEA R9, R16.reuse, R19, 0x2 ;  /* 0x0000001310097211 */ /* 0x040fe200078e10ff */
[C---:B------:R-:W-:Y:S01]  /*0990*/  IMAD R19, R16.reuse, 0x4, R29 ;  /* 0x0000000410137824 */ /* 0x040fe200078e021d */
[----:B------:R-:W-:Y:S01]  /*09a0*/  LEA R16, R16, R35, 0x2 ;  /* 0x0000002310107211 */ /* 0x000fe200078e10ff */
[C---:B------:R-:W-:Y:S01]  /*09b0*/  FMUL R29, R37.reuse, R14 ;  /* 0x0000000e251d7220 */ /* 0x040fe20000400000 */
[----:B------:R-:W-:Y:S01]  /*09c0*/  FMUL R35, R37, R10 ;  /* 0x0000000a25237220 */ /* 0x000fe20000400000 */
[C---:B------:R-:W-:Y:S01]  /*09d0*/  FMUL R10, R12.reuse, R27 ;  /* 0x0000001b0c0a7220 */ /* 0x040fe20000400000 */
[C---:B------:R-:W-:Y:S01]  /*09e0*/  FMUL R14, R12.reuse, R15 ;  /* 0x0000000f0c0e7220 */ /* 0x040fe20000400000 */
[----:B------:R-:W-:Y:S01]  /*09f0*/  FMUL R12, R12, R11 ;  /* 0x0000000b0c0c7220 */ /* 0x000fe20000400000 */
[----:B------:R-:W-:Y:S01]  /*0a00*/  FFMA R11, R18, R31, R7 ;  /* 0x0000001f120b7223 */ /* 0x000fe20000000007 */
[----:B------:R-:W-:Y:S01]  /*0a10*/  FFMA R18, R35, R30, R6 ;  /* 0x0000001e23127223 */ /* 0x000fe20000000006 */
[----:B------:R-:W-:Y:S01]  /*0a20*/  FSETP.GT.AND P2, PT, R34, RZ, PT ;  /* 0x000000ff2200720b */ /* 0x000fe20003f44000 */
[----:B------:R-:W-:-:S03]  /*0a30*/  @!P1 FMUL R36, R36, 0.20000000298023223877 ;  /* 0x3e4ccccd24249820 */ /* 0x000fc60000400000 */
[----:B------:R-:W-:Y:S01]  /*0a40*/  FSETP.GT.AND P1, PT, R18, RZ, PT ;  /* 0x000000ff1200720b */ /* 0x000fe20003f24000 */
[-CC-:B------:R-:W-:Y:S01]  /*0a50*/  FFMA R24, R17, R30.reuse, R6.reuse ;  /* 0x0000001e11187223 */ /* 0x180fe20000000006 */
[----:B------:R-:W-:Y:S01]  /*0a60*/  FSETP.GT.AND P4, PT, R21, RZ, PT ;  /* 0x000000ff1500720b */ /* 0x000fe20003f84000 */
[----:B------:R-:W-:Y:S01]  /*0a70*/  FFMA R26, R29, R30, R6 ;  /* 0x0000001e1d1a7223 */ /* 0x000fe20000000006 */
[----:B------:R-:W-:Y:S02]  /*0a80*/  FSETP.GT.AND P5, PT, R11, RZ, PT ;  /* 0x000000ff0b00720b */ /* 0x000fe40003fa4000 */
[----:B------:R-:W-:Y:S02]  /*0a90*/  FSETP.GT.AND P6, PT, R24, RZ, PT ;  /* 0x000000ff1800720b */ /* 0x000fe40003fc4000 */
[----:B------:R-:W-:Y:S01]  /*0aa0*/  FSETP.GT.AND P0, PT, R22, RZ, PT ;  /* 0x000000ff1600720b */ /* 0x000fe20003f04000 */
[----:B------:R-:W-:Y:S01]  /*0ab0*/  @!P2 FMUL R34, R34, 0.20000000298023223877 ;  /* 0x3e4ccccd2222a820 */ /* 0x000fe20000400000 */
[----:B------:R-:W-:Y:S01]  /*0ac0*/  FSETP.GT.AND P2, PT, R26, RZ, PT ;  /* 0x000000ff1a00720b */ /* 0x000fe20003f44000 */
[----:B------:R-:W-:-:S02]  /*0ad0*/  FFMA R15, R12, R31, R7 ;  /* 0x0000001f0c0f7223 */ /* 0x000fc40000000007 */
[----:B------:R-:W-:Y:S01]  /*0ae0*/  @!P1 FMUL R18, R18, 0.20000000298023223877 ;  /* 0x3e4ccccd12129820 */ /* 0x000fe20000400000 */
[----:B------:R-:W-:Y:S01]  /*0af0*/  FSETP.GT.AND P1, PT, R4, RZ, PT ;  /* 0x000000ff0400720b */ /* 0x000fe20003f24000 */
[----:B------:R-:W-:Y:S01]  /*0b00*/  FFMA R30, R25, R30, R6 ;  /* 0x0000001e191e7223 */ /* 0x000fe20000000006 */
[-CC-:B------:R-:W-:Y:S01]  /*0b10*/  FFMA R25, R14, R31.reuse, R7.reuse ;  /* 0x0000001f0e197223 */ /* 0x180fe20000000007 */
[----:B------:R-:W-:Y:S01]  /*0b20*/  @!P4 FMUL R21, R21, 0.20000000298023223877 ;  /* 0x3e4ccccd1515c820 */ /* 0x000fe20000400000 */
[----:B------:R-:W-:Y:S01]  /*0b30*/  FSETP.GT.AND P4, PT, R15, RZ, PT ;  /* 0x000000ff0f00720b */ /* 0x000fe20003f84000 */
[----:B------:R-:W-:Y:S01]  /*0b40*/  @!P5 FMUL R11, R11, 0.20000000298023223877 ;  /* 0x3e4ccccd0b0bd820 */ /* 0x000fe20000400000 */
[----:B------:R-:W-:Y:S01]  /*0b50*/  FSETP.GT.AND P5, PT, R13, RZ, PT ;  /* 0x000000ff0d00720b */ /* 0x000fe20003fa4000 */
[----:B------:R-:W-:Y:S01]  /*0b60*/  FFMA R31, R10, R31, R7 ;  /* 0x0000001f0a1f7223 */ /* 0x000fe20000000007 */
[----:B------:R-:W-:Y:S01]  /*0b70*/  FSETP.GT.AND P3, PT, R20, RZ, PT ;  /* 0x000000ff1400720b */ /* 0x000fe20003f64000 */
[----:B------:R-:W-:Y:S01]  /*0b80*/  @!P6 FMUL R24, R24, 0.20000000298023223877 ;  /* 0x3e4ccccd1818e820 */ /* 0x000fe20000400000 */
[----:B------:R-:W-:Y:S01]  /*0b90*/  FSETP.GT.AND P6, PT, R25, RZ, PT ;  /* 0x000000ff1900720b */ /* 0x000fe20003fc4000 */
[----:B------:R-:W-:Y:S01]  /*0ba0*/  @!P0 FMUL R22, R22, 0.20000000298023223877 ;  /* 0x3e4ccccd16168820 */ /* 0x000fe20000400000 */
[----:B------:R-:W-:Y:S01]  /*0bb0*/  FSETP.GT.AND P0, PT, R5, RZ, PT ;  /* 0x000000ff0500720b */ /* 0x000fe20003f04000 */
[----:B------:R-:W-:Y:S01]  /*0bc0*/  @!P2 FMUL R26, R26, 0.20000000298023223877 ;  /* 0x3e4ccccd1a1aa820 */ /* 0x000fe20000400000 */
[----:B------:R-:W-:Y:S01]  /*0bd0*/  FSETP.GT.AND P2, PT, R30, RZ, PT ;  /* 0x000000ff1e00720b */ /* 0x000fe20003f44000 */
[----:B------:R-:W-:Y:S01]  /*0be0*/  @!P1 FMUL R4, R4, 0.20000000298023223877 ;  /* 0x3e4ccccd04049820 */ /* 0x000fe20000400000 */
[----:B------:R-:W-:Y:S01]  /*0bf0*/  FSETP.GT.AND P1, PT, R31, RZ, PT ;  /* 0x000000ff1f00720b */ /* 0x000fe20003f24000 */
[----:B------:R-:W-:Y:S01]  /*0c00*/  STS [R23], R34 ;  /* 0x0000002217007388 */ /* 0x000fe20000000800 */
[----:B------:R-:W-:Y:S01]  /*0c10*/  @!P4 FMUL R15, R15, 0.20000000298023223877 ;  /* 0x3e4ccccd0f0fc820 */ /* 0x000fe20000400000 */
[----:B------:R-:W-:-:S02]  /*0c20*/  @!P5 FMUL R13, R13, 0.20000000298023223877 ;  /* 0x3e4ccccd0d0dd820 */ /* 0x000fc40000400000 */
[----:B------:R-:W-:Y:S01]  /*0c30*/  STS [R9+0x100], R36 ;  /* 0x0001002409007388 */ /* 0x000fe20000000800 */
[----:B------:R-:W-:-:S03]  /*0c40*/  @!P3 FMUL R20, R20, 0.20000000298023223877 ;  /* 0x3e4ccccd1414b820 */ /* 0x000fc60000400000 */
[----:B------:R-:W-:Y:S01]  /*0c50*/  STS [R19+0x200], R24 ;  /* 0x0002001813007388 */ /* 0x000fe20000000800 */
[----:B------:R-:W-:-:S03]  /*0c60*/  @!P6 FMUL R25, R25, 0.20000000298023223877 ;  /* 0x3e4ccccd1919e820 */ /* 0x000fc60000400000 */
[----:B------:R-:W-:Y:S04]  /*0c70*/  STS [R16+0x300], R11 ;  /* 0x0003000b10007388 */ /* 0x000fe80000000800 */
[----:B------:R-:W-:Y:S01]  /*0c80*/  STS [R23+0x40], R21 ;  /* 0x0000401517007388 */ /* 0x000fe20000000800 */
[----:B------:R-:W-:-:S03]  /*0c90*/  @!P0 FMUL R5, R5, 0.20000000298023223877 ;  /* 0x3e4ccccd05058820 */ /* 0x000fc60000400000 */
[----:B------:R-:W-:Y:S01]  /*0ca0*/  STS [R9+0x140], R22 ;  /* 0x0001401609007388 */ /* 0x000fe20000000800 */
[----:B------:R-:W-:-:S03]  /*0cb0*/  IMAD.SHL.U32 R17, R8, 0x4, RZ ;  /* 0x0000000408117824 */ /* 0x000fc600078e00ff */
[----:B------:R-:W-:Y:S01]  /*0cc0*/  STS [R19+0x240], R18 ;  /* 0x0002401213007388 */ /* 0x000fe20000000800 */
[----:B------:R-:W-:-:S03]  /*0cd0*/  @!P2 FMUL R30, R30, 0.20000000298023223877 ;  /* 0x3e4ccccd1e1ea820 */ /* 0x000fc60000400000 */
[----:B------:R-:W-:Y:S01]  /*0ce0*/  STS [R16+0x340], R15 ;  /* 0x0003400f10007388 */ /* 0x000fe20000000800 */
[----:B------:R-:W-:-:S03]  /*0cf0*/  @!P1 FMUL R31, R31, 0.20000000298023223877 ;  /* 0x3e4ccccd1f1f9820 */ /* 0x000fc60000400000 */
[----:B------:R-:W-:Y:S04]  /*0d00*/  STS [R23+0x80], R13 ;  /* 0x0000800d17007388 */ /* 0x000fe80000000800 */
[----:B------:R-:W-:Y:S04]  /*0d10*/  STS [R9+0x180], R20 ;  /* 0x0001801409007388 */ /* 0x000fe80000000800 */
[----:B------:R-:W-:Y:S01]  /*0d20*/  STS [R19+0x280], R26 ;  /* 0x0002801a13007388 */ /* 0x000fe20000000800 */
[----:B------:R-:W-:-:S03]  /*0d30*/  LOP3.LUT R17, R17, 0x3fc, RZ, 0xc0, !PT ;  /* 0x000003fc11117812 */ /* 0x000fc600078ec0ff */
[----:B------:R-:W-:Y:S04]  /*0d40*/  STS [R16+0x380], R25 ;  /* 0x0003801910007388 */ /* 0x000fe80000000800 */
[----:B------:R-:W-:Y:S04]  /*0d50*/  STS [R23+0xc0], R4 ;  /* 0x0000c00417007388 */ /* 0x000fe80000000800 */
[----:B------:R-:W-:Y:S04]  /*0d60*/  STS [R9+0x1c0], R5 ;  /* 0x0001c00509007388 */ /* 0x000fe80000000800 */
[----:B------:R0:W-:Y:S01]  /*0d70*/  STS [R19+0x2c0], R30 ;  /* 0x0002c01e13007388 */ /* 0x0001e20000000800 */
[----:B------:R-:W-:-:S03]  /*0d80*/  LOP3.LUT R6, R17, 0x400, RZ, 0xfc, !PT ;  /* 0x0000040011067812 */ /* 0x000fc600078efcff */
[----:B------:R1:W-:Y:S01]  /*0d90*/  STS [R16+0x3c0], R31 ;  /* 0x0003c01f10007388 */ /* 0x0003e20000000800 */
[----:B------:R-:W-:Y:S02]  /*0da0*/  LOP3.LUT R7, R17, 0x800, RZ, 0xfc, !PT ;  /* 0x0000080011077812 */ /* 0x000fe400078efcff */
[----:B------:R-:W-:Y:S02]  /*0db0*/  SHF.R.U32.HI R6, RZ, 0x2, R6 ;  /* 0x00000002ff067819 */ /* 0x000fe40000011606 */
[----:B------:R-:W-:Y:S01]  /*0dc0*/  SHF.R.U32.HI R7, RZ, 0x2, R7 ;  /* 0x00000002ff077819 */ /* 0x000fe20000011607 */
[----:B0-----:R-:W0:Y:S01]  /*0dd0*/  LDC.64 R18, c[0x0][0x238] ;  /* 0x00008e00ff127b82 */ /* 0x001e220000000a00 */
[----:B------:R-:W-:Y:S02]  /*0de0*/  LOP3.LUT R8, R8, 0xf0, RZ, 0xc0, !PT ;  /* 0x000000f008087812 */ /* 0x000fe400078ec0ff */
[----:B------:R-:W-:Y:S02]  /*0df0*/  LOP3.LUT R6, R6, 0x1f0, RZ, 0xc0, !PT ;  /* 0x000001f006067812 */ /* 0x000fe400078ec0ff */
[----:B------:R-:W-:-:S02]  /*0e00*/  LOP3.LUT R7, R7, 0x2f0, RZ, 0xc0, !PT ;  /* 0x000002f007077812 */ /* 0x000fc400078ec0ff */
[----:B------:R-:W-:Y:S01]  /*0e10*/  IADD3 R8, R8, UR4, RZ ;  /* 0x0000000408087c10 */ /* 0x000fe2000fffe0ff */
[----:B------:R-:W-:Y:S01]  /*0e20*/  VIADD R6, R6, UR4 ;  /* 0x0000000406067c36 */ /* 0x000fe20008000000 */
[----:B------:R-:W-:Y:S02]  /*0e30*/  IADD3 R10, R7, UR4, RZ ;  /* 0x00000004070a7c10 */ /* 0x000fe4000fffe0ff */
[C---:B------:R-:W-:Y:S01]  /*0e40*/  LEA R4, R17.reuse, R8, 0x2 ;  /* 0x0000000811047211 */ /* 0x040fe200078e10ff */
[C---:B------:R-:W-:Y:S01]  /*0e50*/  IMAD R8, R17.reuse, 0x4, R6 ;  /* 0x0000000411087824 */ /* 0x040fe200078e0206 */
[----:B------:R-:W-:Y:S01]  /*0e60*/  BAR.SYNC.DEFER_BLOCKING 0x0 ;  /* 0x0000000000007b1d */ /* 0x000fe20000010000 */
[----:B------:R-:W-:Y:S02]  /*0e70*/  LEA R12, R17, R10, 0x2 ;  /* 0x0000000a110c7211 */ /* 0x000fe400078e10ff */
[----:B------:R-:W-:-:S04]  /*0e80*/  SHF.R.S32.HI R21, RZ, 0x19, R32 ;  /* 0x00000019ff157819 */ /* 0x000fc80000011420 */
[----:B------:R-:W-:Y:S02]  /*0e90*/  SGXT R21, R21, 0x1 ;  /* 0x000000011515781a */ /* 0x000fe40000000200 */
[----:B------:R-:W-:Y:S01]  /*0ea0*/  SHF.R.U32.HI R26, RZ, 0x4, R0 ;  /* 0x00000004ff1a7819 */ /* 0x000fe20000011600 */
[----:B------:R-:W2:Y:S04]  /*0eb0*/  LDS.128 R4, [R4] ;  /* 0x0000000004047984 */ /* 0x000ea80000000c00 */
[----:B------:R-:W3:Y:S04]  /*0ec0*/  LDS.128 R8, [R8+0x1000] ;  /* 0x0010000008087984 */ /* 0x000ee80000000c00 */
[----:B------:R-:W4:Y:S01]  /*0ed0*/  LDS.128 R12, [R12+0x2000] ;  /* 0x002000000c0c7984 */ /* 0x000f220000000c00 */
[----:B------:R-:W-:-:S02]  /*0ee0*/  LEA.HI R21, R21, R2, RZ, 0xa ;  /* 0x0000000215157211 */ /* 0x000fc400078f50ff */
[----:B------:R-:W-:Y:S02]  /*0ef0*/  SGXT.U32 R26, R26, 0x4 ;  /* 0x000000041a1a781a */ /* 0x000fe40000000000 */
[C---:B------:R-:W-:Y:S02]  /*0f00*/  SHF.L.U32 R20, R21.reuse, 0x6, RZ ;  /* 0x0000000615147819 */ /* 0x040fe400000006ff */
[----:B------:R-:W-:Y:S02]  /*0f10*/  LOP3.LUT R21, R21, 0xfffffc00, RZ, 0xc0, !PT ;  /* 0xfffffc0015157812 */ /* 0x000fe400078ec0ff */
[----:B------:R-:W-:Y:S02]  /*0f20*/  LOP3.LUT R23, R20, 0xffff0000, RZ, 0xc0, !PT ;  /* 0xffff000014177812 */ /* 0x000fe400078ec0ff */
[----:B------:R-:W-:Y:S02]  /*0f30*/  LOP3.LUT R24, R17, 0xc00, RZ, 0xfc, !PT ;  /* 0x00000c0011187812 */ /* 0x000fe400078efcff */
[----:B------:R-:W-:-:S02]  /*0f40*/  LOP3.LUT R22, R3, R26, RZ, 0xfc, !PT ;  /* 0x0000001a03167212 */ /* 0x000fc400078efcff */
[----:B------:R-:W-:Y:S02]  /*0f50*/  LOP3.LUT R20, R3, 0x10, R26, 0xfe, !PT ;  /* 0x0000001003147812 */ /* 0x000fe400078efe1a */
[----:B------:R-:W-:Y:S02]  /*0f60*/  LOP3.LUT R0, R3, 0x30, R26, 0xfe, !PT ;  /* 0x0000003003007812 */ /* 0x000fe400078efe1a */
[----:B-1----:R-:W-:Y:S02]  /*0f70*/  LOP3.LUT R16, R3, 0x20, R26, 0xfe, !PT ;  /* 0x0000002003107812 */ /* 0x002fe400078efe1a */
[----:B------:R-:W-:Y:S02]  /*0f80*/  IADD3 R3, R23, R2, -R21 ;  /* 0x0000000217037210 */ /* 0x000fe40007ffe815 */
[----:B------:R-:W-:Y:S02]  /*0f90*/  SHF.R.U32.HI R24, RZ, 0x2, R24 ;  /* 0x00000002ff187819 */ /* 0x000fe40000011618 */
[----:B------:R-:W-:-:S02]  /*0fa0*/  ISETP.GE.AND P0, PT, R22, 0x40, PT ;  /* 0x000000401600780c */ /* 0x000fc40003f06270 */
[----:B------:R-:W-:Y:S02]  /*0fb0*/  ISETP.GE.AND P1, PT, R20, 0x40, PT ;  /* 0x000000401400780c */ /* 0x000fe40003f26270 */
[----:B------:R-:W-:Y:S01]  /*0fc0*/  ISETP.GE.AND P2, PT, R16, 0x40, PT ;  /* 0x000000401000780c */ /* 0x000fe20003f46270 */
[----:B------:R-:W-:Y:S01]  /*0fd0*/  IMAD R21, R22, 0x400, R3 ;  /* 0x0000040016157824 */ /* 0x000fe200078e0203 */
[----:B------:R-:W-:Y:S02]  /*0fe0*/  ISETP.GE.AND P3, PT, R0, 0x40, PT ;  /* 0x000000400000780c */ /* 0x000fe40003f66270 */
[----:B------:R-:W-:Y:S02]  /*0ff0*/  LOP3.LUT R24, R24, 0x3f0, RZ, 0xc0, !PT ;  /* 0x000003f018187812 */ /* 0x000fe400078ec0ff */
[-C--:B------:R-:W-:Y:S02]  /*1000*/  LEA R23, R20, R3.reuse, 0xa ;  /* 0x0000000314177211 */ /* 0x080fe400078e50ff */
[----:B------:R-:W-:Y:S01]  /*1010*/  LEA R25, R16, R3, 0xa ;  /* 0x0000000310197211 */ /* 0x000fe200078e50ff */
[----:B0-----:R-:W-:-:S04]  /*1020*/  IMAD.WIDE R20, R21, 0x4, R18 ;  /* 0x0000000415147825 */ /* 0x001fc800078e0212 */
[----:B------:R-:W-:Y:S02]  /*1030*/  VIADD R2, R24, UR4 ;  /* 0x0000000418027c36 */ /* 0x000fe40008000000 */
[--C-:B------:R-:W-:Y:S01]  /*1040*/  IMAD.WIDE R22, R23, 0x4, R18.reuse ;  /* 0x0000000417167825 */ /* 0x100fe200078e0212 */
[----:B--2---:R0:W-:Y:S03]  /*1050*/  @!P0 STG.E.128 desc[UR6][R20.64], R4 ;  /* 0x0000000414008986 */ /* 0x0041e6000c101d06 */
[----:B------:R-:W-:Y:S01]  /*1060*/  IMAD.WIDE R24, R25, 0x4, R18 ;  /* 0x0000000419187825 */ /* 0x000fe200078e0212 */
[----:B---3--:R0:W-:Y:S01]  /*1070*/  @!P1 STG.E.128 desc[UR6][R22.64], R8 ;  /* 0x0000000816009986 */ /* 0x0081e2000c101d06 */
[----:B------:R-:W-:-:S03]  /*1080*/  LEA R2, R17, R2, 0x2 ;  /* 0x0000000211027211 */ /* 0x000fc600078e10ff */
[----:B----4-:R0:W-:Y:S02]  /*1090*/  @!P2 STG.E.128 desc[UR6][R24.64], R12 ;  /* 0x0000000c1800a986 */ /* 0x0101e4000c101d06 */
[----:B0-----:R-:W-:Y:S05]  /*10a0*/  @P3 EXIT ;  /* 0x000000000000394d */ /* 0x001fea0003800000 */
[----:B0-----:R-:W0:Y:S01]  /*10b0*/  LDS.128 R4, [R2+0x3000] ;  /* 0x0030000002047984 */ /* 0x001e220000000c00 */
[----:B------:R-:W-:-:S05]  /*10c0*/  LEA R3, R0, R3, 0xa ;  /* 0x0000000300037211 */ /* 0x000fca00078e50ff */
[----:B------:R-:W-:-:S05]  /*10d0*/  IMAD.WIDE R18, R3, 0x4, R18 ;  /* 0x0000000403127825 */ /* 0x000fca00078e0212 */
[----:B0-----:R-:W-:Y:S01]  /*10e0*/  STG.E.128 desc[UR6][R18.64], R4 ;  /* 0x0000000412007986 */ /* 0x001fe2000c101d06 */
[----:B------:R-:W-:Y:S05]  /*10f0*/  EXIT ;  /* 0x000000000000794d */ /* 0x000fea0003800000 */
.L_x_0:
[----:B------:R-:W-:-:S00]  /*1100*/  BRA `(.L_x_0) ;  /* 0xfffffffc00fc7947 */ /* 0x000fc0000383ffff */
[----:B------:R-:W-:-:S00]  /*1110*/  NOP ;  /* 0x0000000000007918 */ /* 0x000fc00000000000 */
        /* <DEDUP_REMOVED lines=14> */
.L_x_1:


//--------------------- .nv.global.init           --------------------------
	.section	.nv.global.init,"aw",@progbits
.nv.global.init:
	.type		_$_str,@object
	.size		_$_str,(_$_str_$_2 - _$_str)
_$_str:
        /*0000*/ 	.byte	0x5f, 0x5f, 0x43, 0x55, 0x44, 0x41, 0x5f, 0x46, 0x54, 0x5a, 0x00
	.type		_$_str_$_2,@object
	.size		_$_str_$_2,(.L_1 - _$_str_$_2)
_$_str_$_2:
        /*000b*/ 	.byte	0x5f, 0x5f, 0x43, 0x55, 0x44, 0x41, 0x5f, 0x50, 0x52, 0x45, 0x43, 0x5f, 0x53, 0x51, 0x52, 0x54
        /*001b*/ 	.byte	0x00
.L_1:


//--------------------- .nv.shared.triton_poi_fused__native_batch_norm_legit_no_training_leaky_relu_4 --------------------------
	.section	.nv.shared.triton_poi_fused__native_batch_norm_legit_no_training_leaky_relu_4,"aw",@nobits
	.sectionflags	@""
	.align	16
	.zero		1024


//--------------------- .nv.constant0.triton_poi_fused__native_batch_norm_legit_no_training_leaky_relu_4 --------------------------
	.section	.nv.constant0.triton_poi_fused__native_batch_norm_legit_no_training_leaky_relu_4,"a",@progbits
	.sectionflags	@""
	.align	4
.nv.constant0.triton_poi_fused__native_batch_norm_legit_no_training_leaky_relu_4:
	.zero		584
